//
// Generated by NVIDIA NVVM Compiler
//
// Compiler Build ID: CL-36424714
// Cuda compilation tools, release 13.0, V13.0.88
// Based on NVVM 20.0.0
//

.version 9.0
.target sm_100
.address_size 64

	// .globl	_Z6squarePfS_

.visible .entry _Z6squarePfS_(
	.param .u64 .ptr .align 1 _Z6squarePfS__param_0,
	.param .u64 .ptr .align 1 _Z6squarePfS__param_1
)
{
	.reg .b32 	%r<2>;
	.reg .b32 	%f<4>;
	.reg .b64 	%rd<8>;

	ld.param.u64 	%rd1, [_Z6squarePfS__param_0];
	ld.param.u64 	%rd2, [_Z6squarePfS__param_1];
	cvta.to.global.u64 	%rd3, %rd1;
	cvta.to.global.u64 	%rd4, %rd2;
	mov.u32 	%r1, %tid.x;
	mul.wide.u32 	%rd5, %r1, 4;
	add.s64 	%rd6, %rd4, %rd5;
	ld.global.f32 	%f1, [%rd6];
	mul.f32 	%f2, %f1, %f1;
	mul.f32 	%f3, %f1, %f2;
	add.s64 	%rd7, %rd3, %rd5;
	st.global.f32 	[%rd7], %f3;
	ret;

}


// ===== COMPILED SASS (sm_100) =====

	.target	sm_100

	.elftype	@"ET_EXEC"


//--------------------- .note.nv.tkinfo           --------------------------
	.section	.note.nv.tkinfo,"",@"SHT_NOTE"
	.sectionflags	@"SHF_NOTE_NV_TKINFO"
	.tkinfo
        /*0018*/ 	.word	0x00000002
        /*0030*/ 	.string	""
        /*0030*/ 	.string	"ptxas"
        /*0030*/ 	.string	"Cuda compilation tools, release 13.0, V13.0.88"
        /*0030*/ 	.string	"Build cuda_13.0.r13.0/compiler.36424714_0"
        /*0030*/ 	.string	"-arch sm_100 -m 64 "



//--------------------- .note.nv.cuinfo           --------------------------
	.section	.note.nv.cuinfo,"",@"SHT_NOTE"
	.sectionflags	@"SHF_NOTE_NV_CUINFO"
        /*0018*/ 	.short	0x0002
        /*001a*/ 	.short	0x0064
        /*001c*/ 	.short	0x0082
	.zero		2


//--------------------- .nv.info                  --------------------------
	.section	.nv.info,"",@"SHT_CUDA_INFO"
	.align	4


	//----- nvinfo : EIATTR_REGCOUNT
	.align		4
        /*0000*/ 	.byte	0x04, 0x2f
        /*0002*/ 	.short	(.L_1 - .L_0)
	.align		4
.L_0:
        /*0004*/ 	.word	index@(_Z6squarePfS_)
        /*0008*/ 	.word	0x0000000c


	//----- nvinfo : EIATTR_FRAME_SIZE
	.align		4
.L_1:
        /*000c*/ 	.byte	0x04, 0x11
        /*000e*/ 	.short	(.L_3 - .L_2)
	.align		4
.L_2:
        /*0010*/ 	.word	index@(_Z6squarePfS_)
        /*0014*/ 	.word	0x00000000


	//----- nvinfo : EIATTR_MIN_STACK_SIZE
	.align		4
.L_3:
        /*0018*/ 	.byte	0x04, 0x12
        /*001a*/ 	.short	(.L_5 - .L_4)
	.align		4
.L_4:
        /*001c*/ 	.word	index@(_Z6squarePfS_)
        /*0020*/ 	.word	0x00000000
.L_5:


//--------------------- .nv.compat                --------------------------
	.section	.nv.compat,"",@"SHT_CUDA_COMPAT_INFO"
	.align	4
        /*0000*/ 	.byte	0x02, 0x09, 0x00, 0x00, 0x02, 0x02, 0x01, 0x00, 0x02, 0x05, 0x05, 0x00, 0x03, 0x07, 0x01, 0x01
        /*0010*/ 	.byte	0x02, 0x03, 0x00, 0x00, 0x02, 0x06, 0x01, 0x00, 0x04, 0x0b, 0x08, 0x00, 0x09, 0x00, 0x00, 0x00
        /*0020*/ 	.byte	0x00, 0x00, 0x00, 0x00


//--------------------- .nv.info._Z6squarePfS_    --------------------------
	.section	.nv.info._Z6squarePfS_,"",@"SHT_CUDA_INFO"
	.sectionflags	@""
	.align	4


	//----- nvinfo : EIATTR_CUDA_API_VERSION
	.align		4
        /*0000*/ 	.byte	0x04, 0x37
        /*0002*/ 	.short	(.L_7 - .L_6)
.L_6:
        /*0004*/ 	.word	0x00000082


	//----- nvinfo : EIATTR_KPARAM_INFO
	.align		4
.L_7:
        /*0008*/ 	.byte	0x04, 0x17
        /*000a*/ 	.short	(.L_9 - .L_8)
.L_8:
        /*000c*/ 	.word	0x00000000
        /*0010*/ 	.short	0x0001
        /*0012*/ 	.short	0x0008
        /*0014*/ 	.byte	0x00, 0xf5, 0x21, 0x00


	//----- nvinfo : EIATTR_KPARAM_INFO
	.align		4
.L_9:
        /*0018*/ 	.byte	0x04, 0x17
        /*001a*/ 	.short	(.L_11 - .L_10)
.L_10:
        /*001c*/ 	.word	0x00000000
        /*0020*/ 	.short	0x0000
        /*0022*/ 	.short	0x0000
        /*0024*/ 	.byte	0x00, 0xf5, 0x21, 0x00


	//----- nvinfo : EIATTR_SPARSE_MMA_MASK
	.align		4
.L_11:
        /*0028*/ 	.byte	0x03, 0x50
        /*002a*/ 	.short	0x0000


	//----- nvinfo : EIATTR_MAXREG_COUNT
	.align		4
        /*002c*/ 	.byte	0x03, 0x1b
        /*002e*/ 	.short	0x00ff


	//----- nvinfo : EIATTR_MERCURY_ISA_VERSION
	.align		4
        /*0030*/ 	.byte	0x03, 0x5f
        /*0032*/ 	.short	0x0101


	//----- nvinfo : EIATTR_VRC_CTA_INIT_COUNT
	.align		4
        /*0034*/ 	.byte	0x02, 0x4a
	.zero		1
	.zero		1


	//----- nvinfo : EIATTR_EXIT_INSTR_OFFSETS
	.align		4
        /*0038*/ 	.byte	0x04, 0x1c
        /*003a*/ 	.short	(.L_13 - .L_12)


	//   ....[0]....
.L_12:
        /*003c*/ 	.word	0x000000b0


	//----- nvinfo : EIATTR_CBANK_PARAM_SIZE
	.align		4
.L_13:
        /*0040*/ 	.byte	0x03, 0x19
        /*0042*/ 	.short	0x0010


	//----- nvinfo : EIATTR_PARAM_CBANK
	.align		4
        /*0044*/ 	.byte	0x04, 0x0a
        /*0046*/ 	.short	(.L_15 - .L_14)
	.align		4
.L_14:
        /*0048*/ 	.word	index@(.nv.constant0._Z6squarePfS_)
        /*004c*/ 	.short	0x0380
        /*004e*/ 	.short	0x0010


	//----- nvinfo : EIATTR_SW_WAR
	.align		4
.L_15:
        /*0050*/ 	.byte	0x04, 0x36
        /*0052*/ 	.short	(.L_17 - .L_16)
.L_16:
        /*0054*/ 	.word	0x00000008
.L_17:


//--------------------- .nv.callgraph             --------------------------
	.section	.nv.callgraph,"",@"SHT_CUDA_CALLGRAPH"
	.align	4
	.sectionentsize	8
	.align		4
        /*0000*/ 	.word	0x00000000
	.align		4
        /*0004*/ 	.word	0xffffffff
	.align		4
        /*0008*/ 	.word	0x00000000
	.align		4
        /*000c*/ 	.word	0xfffffffe
	.align		4
        /*0010*/ 	.word	0x00000000
	.align		4
        /*0014*/ 	.word	0xfffffffd
	.align		4
        /*0018*/ 	.word	0x00000000
	.align		4
        /*001c*/ 	.word	0xfffffffc


//--------------------- .text._Z6squarePfS_       --------------------------
	.section	.text._Z6squarePfS_,"ax",@progbits
	.align	128
        .global         _Z6squarePfS_
        .type           _Z6squarePfS_,@function
        .size           _Z6squarePfS_,(.L_x_1 - _Z6squarePfS_)
        .other          _Z6squarePfS_,@"STO_CUDA_ENTRY STV_DEFAULT"
_Z6squarePfS_:
.text._Z6squarePfS_:
[----:B------:R-:W-:Y:S01]  /*0000*/  LDC R1, c[0x0][0x37c] ;  /* 0x0000df00ff017b82 */ /* 0x000fe20000000800 */
[----:B------:R-:W0:Y:S07]  /*0010*/  S2R R9, SR_TID.X ;  /* 0x0000000000097919 */ /* 0x000e2e0000002100 */
[----:B------:R-:W0:Y:S01]  /*0020*/  LDC.64 R2, c[0x0][0x388] ;  /* 0x0000e200ff027b82 */ /* 0x000e220000000a00 */
[----:B------:R-:W1:Y:S07]  /*0030*/  LDCU.64 UR4, c[0x0][0x358] ;  /* 0x00006b00ff0477ac */ /* 0x000e6e0008000a00 */
[----:B------:R-:W2:Y:S01]  /*0040*/  LDC.64 R4, c[0x0][0x380] ;  /* 0x0000e000ff047b82 */ /* 0x000ea20000000a00 */
[----:B0-----:R-:W-:-:S06]  /*0050*/  IMAD.WIDE.U32 R2, R9, 0x4, R2 ;  /* 0x0000000409027825 */ /* 0x001fcc00078e0002 */
[----:B-1----:R-:W3:Y:S01]  /*0060*/  LDG.E R2, desc[UR4][R2.64] ;  /* 0x0000000402027981 */ /* 0x002ee2000c1e1900 */
[----:B--2---:R-:W-:-:S04]  /*0070*/  IMAD.WIDE.U32 R4, R9, 0x4, R4 ;  /* 0x0000000409047825 */ /* 0x004fc800078e0004 */
[----:B---3--:R-:W-:-:S04]  /*0080*/  FMUL R7, R2, R2 ;  /* 0x0000000202077220 */ /* 0x008fc80000400000 */
[----:B------:R-:W-:-:S05]  /*0090*/  FMUL R7, R2, R7 ;  /* 0x0000000702077220 */ /* 0x000fca0000400000 */
[----:B------:R-:W-:Y:S01]  /*00a0*/  STG.E desc[UR4][R4.64], R7 ;  /* 0x0000000704007986 */ /* 0x000fe2000c101904 */
[----:B------:R-:W-:Y:S05]  /*00b0*/  EXIT ;  /* 0x000000000000794d */ /* 0x000fea0003800000 */
.L_x_0:
[----:B------:R-:W-:-:S00]  /*00c0*/  BRA `(.L_x_0) ;  /* 0xfffffffc00fc7947 */ /* 0x000fc0000383ffff */
[----:B------:R-:W-:-:S00]  /*00d0*/  NOP ;  /* 0x0000000000007918 */ /* 0x000fc00000000000 */
        /* <DEDUP_REMOVED lines=10> */
.L_x_1:


//--------------------- .nv.shared.reserved.0     --------------------------
	.section	.nv.shared.reserved.0,"aw",@nobits
	.weak		__nv_reservedSMEM_offset_0_alias
	.size		__nv_reservedSMEM_offset_0_alias, 0, 64
	.other		__nv_reservedSMEM_offset_0_alias,@"STO_CUDA_RESERVED_SHARED STV_DEFAULT"
__nv_reservedSMEM_offset_0_alias:
	.zero		0
	.zero		64


//--------------------- .nv.constant0._Z6squarePfS_ --------------------------
	.section	.nv.constant0._Z6squarePfS_,"a",@progbits
	.sectionflags	@""
	.align	4
.nv.constant0._Z6squarePfS_:
	.zero		912


//--------------------- SYMBOLS --------------------------

	.type		.nv.reservedSmem.offset0,@object
	.size		.nv.reservedSmem.offset0,0x4
